	.headerflags	@"EF_CUDA_TEXMODE_UNIFIED EF_CUDA_64BIT_ADDRESS EF_CUDA_ACCELERATORS EF_CUDA_SM90 EF_CUDA_VIRTUAL_SM(EF_CUDA_SM90)"
	.elftype	@"ET_EXEC"


//--------------------- .nv.info                  --------------------------
	.section	.nv.info,"",@"SHT_CUDA_INFO"
	.align	4


	//----- nvinfo : EIATTR_REGCOUNT
	.align		4
        /*0000*/ 	.byte	0x04, 0x2f
        /*0002*/ 	.short	(.L_1 - .L_0)
	.align		4
.L_0:
        /*0004*/ 	.word	index@(triton_poi_fused_convolution_leaky_relu_28)
        /*0008*/ 	.word	0x00000016


	//----- nvinfo : EIATTR_MIN_STACK_SIZE
	.align		4
.L_1:
        /*000c*/ 	.byte	0x04, 0x12
        /*000e*/ 	.short	(.L_3 - .L_2)
	.align		4
.L_2:
        /*0010*/ 	.word	index@(triton_poi_fused_convolution_leaky_relu_28)
        /*0014*/ 	.word	0x00000000


	//----- nvinfo : EIATTR_FRAME_SIZE
	.align		4
.L_3:
        /*0018*/ 	.byte	0x04, 0x11
        /*001a*/ 	.short	(.L_5 - .L_4)
	.align		4
.L_4:
        /*001c*/ 	.word	index@(triton_poi_fused_convolution_leaky_relu_28)
        /*0020*/ 	.word	0x00000000


	//----- nvinfo : EIATTR_MIN_STACK_SIZE
	.align		4
.L_5:
        /*0024*/ 	.byte	0x04, 0x12
        /*0026*/ 	.short	(.L_7 - .L_6)
	.align		4
.L_6:
        /*0028*/ 	.word	index@(triton_poi_fused_convolution_leaky_relu_28)
        /*002c*/ 	.word	0x00000000
.L_7:


//--------------------- .nv.info.triton_poi_fused_convolution_leaky_relu_28 --------------------------
	.section	.nv.info.triton_poi_fused_convolution_leaky_relu_28,"",@"SHT_CUDA_INFO"
	.sectionflags	@""
	.align	4


	//----- nvinfo : EIATTR_CUDA_API_VERSION
	.align		4
        /*0000*/ 	.byte	0x04, 0x37
        /*0002*/ 	.short	(.L_9 - .L_8)
.L_8:
        /*0004*/ 	.word	0x0000007c


	//----- nvinfo : EIATTR_KPARAM_INFO
	.align		4
.L_9:
        /*0008*/ 	.byte	0x04, 0x17
        /*000a*/ 	.short	(.L_11 - .L_10)
.L_10:
        /*000c*/ 	.word	0x00000000
        /*0010*/ 	.short	0x0005
        /*0012*/ 	.short	0x0028
        /*0014*/ 	.byte	0x00, 0xf0, 0x11, 0x00


	//----- nvinfo : EIATTR_KPARAM_INFO
	.align		4
.L_11:
        /*0018*/ 	.byte	0x04, 0x17
        /*001a*/ 	.short	(.L_13 - .L_12)
.L_12:
        /*001c*/ 	.word	0x00000000
        /*0020*/ 	.short	0x0004
        /*0022*/ 	.short	0x0020
        /*0024*/ 	.byte	0x00, 0xf4, 0x21, 0x00


	//----- nvinfo : EIATTR_KPARAM_INFO
	.align		4
.L_13:
        /*0028*/ 	.byte	0x04, 0x17
        /*002a*/ 	.short	(.L_15 - .L_14)
.L_14:
        /*002c*/ 	.word	0x00000000
        /*0030*/ 	.short	0x0003
        /*0032*/ 	.short	0x0018
        /*0034*/ 	.byte	0x00, 0xf4, 0x21, 0x00


	//----- nvinfo : EIATTR_KPARAM_INFO
	.align		4
.L_15:
        /*0038*/ 	.byte	0x04, 0x17
        /*003a*/ 	.short	(.L_17 - .L_16)
.L_16:
        /*003c*/ 	.word	0x00000000
        /*0040*/ 	.short	0x0002
        /*0042*/ 	.short	0x0010
        /*0044*/ 	.byte	0x00, 0xf4, 0x21, 0x00


	//----- nvinfo : EIATTR_KPARAM_INFO
	.align		4
.L_17:
        /*0048*/ 	.byte	0x04, 0x17
        /*004a*/ 	.short	(.L_19 - .L_18)
.L_18:
        /*004c*/ 	.word	0x00000000
        /*0050*/ 	.short	0x0001
        /*0052*/ 	.short	0x0008
        /*0054*/ 	.byte	0x00, 0xf4, 0x21, 0x00


	//----- nvinfo : EIATTR_KPARAM_INFO
	.align		4
.L_19:
        /*0058*/ 	.byte	0x04, 0x17
        /*005a*/ 	.short	(.L_21 - .L_20)
.L_20:
        /*005c*/ 	.word	0x00000000
        /*0060*/ 	.short	0x0000
        /*0062*/ 	.short	0x0000
        /*0064*/ 	.byte	0x00, 0xf4, 0x21, 0x00


	//----- nvinfo : EIATTR_SPARSE_MMA_MASK
	.align		4
.L_21:
        /*0068*/ 	.byte	0x03, 0x50
        /*006a*/ 	.short	0x0000


	//----- nvinfo : EIATTR_MAXREG_COUNT
	.align		4
        /*006c*/ 	.byte	0x03, 0x1b
        /*006e*/ 	.short	0x00ff


	//----- nvinfo : EIATTR_EXIT_INSTR_OFFSETS
	.align		4
        /*0070*/ 	.byte	0x04, 0x1c
        /*0072*/ 	.short	(.L_23 - .L_22)


	//   ....[0]....
.L_22:
        /*0074*/ 	.word	0x00000440


	//   ....[1]....
        /*0078*/ 	.word	0x00000460


	//----- nvinfo : EIATTR_REQNTID
	.align		4
.L_23:
        /*007c*/ 	.byte	0x04, 0x10
        /*007e*/ 	.short	(.L_25 - .L_24)
.L_24:
        /*0080*/ 	.word	0x00000080
        /*0084*/ 	.word	0x00000001
        /*0088*/ 	.word	0x00000001


	//----- nvinfo : EIATTR_CBANK_PARAM_SIZE
	.align		4
.L_25:
        /*008c*/ 	.byte	0x03, 0x19
        /*008e*/ 	.short	0x002c


	//----- nvinfo : EIATTR_PARAM_CBANK
	.align		4
        /*0090*/ 	.byte	0x04, 0x0a
        /*0092*/ 	.short	(.L_27 - .L_26)
	.align		4
.L_26:
        /*0094*/ 	.word	index@(.nv.constant0.triton_poi_fused_convolution_leaky_relu_28)
        /*0098*/ 	.short	0x0210
        /*009a*/ 	.short	0x002c


	//----- nvinfo : EIATTR_SW_WAR
	.align		4
.L_27:
        /*009c*/ 	.byte	0x04, 0x36
        /*009e*/ 	.short	(.L_29 - .L_28)
.L_28:
        /*00a0*/ 	.word	0x00000008
.L_29:


//--------------------- .nv.callgraph             --------------------------
	.section	.nv.callgraph,"",@"SHT_CUDA_CALLGRAPH"
	.align	4
	.sectionentsize	8
	.align		4
        /*0000*/ 	.word	0x00000000
	.align		4
        /*0004*/ 	.word	0xffffffff
	.align		4
        /*0008*/ 	.word	0x00000000
	.align		4
        /*000c*/ 	.word	0xfffffffe
	.align		4
        /*0010*/ 	.word	0x00000000
	.align		4
        /*0014*/ 	.word	0xfffffffd
	.align		4
        /*0018*/ 	.word	0x00000000
	.align		4
        /*001c*/ 	.word	0xfffffffc


//--------------------- .text.triton_poi_fused_convolution_leaky_relu_28 --------------------------
	.section	.text.triton_poi_fused_convolution_leaky_relu_28,"ax",@progbits
	.align	128
        .global         triton_poi_fused_convolution_leaky_relu_28
        .type           triton_poi_fused_convolution_leaky_relu_28,@function
        .size           triton_poi_fused_convolution_leaky_relu_28,(.L_x_1 - triton_poi_fused_convolution_leaky_relu_28)
        .other          triton_poi_fused_convolution_leaky_relu_28,@"STO_CUDA_ENTRY STV_DEFAULT"
triton_poi_fused_convolution_leaky_relu_28:
.text.triton_poi_fused_convolution_leaky_relu_28:
[----:B------:R-:W0:Y:S02]  /*0000*/  LDC R1, c[0x0][0x28] ;  /* 0x00000a00ff017b82 */ /* 0x000e240000000800 */
[----:B------:R-:W1:Y:S01]  /*0010*/  S2R R0, SR_TID.X ;  /* 0x0000000000007919 */ /* 0x000e620000002100 */
[----:B------:R-:W-:Y:S01]  /*0020*/  IMAD.MOV.U32 R2, RZ, RZ, RZ ;  /* 0x000000ffff027224 */ /* 0x000fe200078e00ff */
[----:B------:R-:W-:Y:S01]  /*0030*/  ULDC.64 UR4, c[0x0][0x208] ;  /* 0x0000820000047ab9 */ /* 0x000fe20000000a00 */
[----:B------:R-:W-:Y:S01]  /*0040*/  IMAD.MOV.U32 R4, RZ, RZ, RZ ;  /* 0x000000ffff047224 */ /* 0x000fe200078e00ff */
[----:B------:R-:W2:Y:S01]  /*0050*/  S2R R3, SR_CTAID.X ;  /* 0x0000000000037919 */ /* 0x000ea20000002500 */
[----:B------:R-:W-:Y:S01]  /*0060*/  IMAD.MOV.U32 R19, RZ, RZ, RZ ;  /* 0x000000ffff137224 */ /* 0x000fe200078e00ff */
[----:B------:R-:W-:Y:S01]  /*0070*/  ULDC.64 UR6, c[0x0][0x228] ;  /* 0x00008a0000067ab9 */ /* 0x000fe20000000a00 */
[----:B------:R-:W-:Y:S01]  /*0080*/  ULDC.64 UR8, c[0x0][0x230] ;  /* 0x00008c0000087ab9 */ /* 0x000fe20000000a00 */
[----:B-1----:R-:W-:-:S05]  /*0090*/  IMAD.SHL.U32 R0, R0, 0x2, RZ ;  /* 0x0000000200007824 */ /* 0x002fca00078e00ff */
[----:B------:R-:W-:-:S05]  /*00a0*/  LOP3.LUT R0, R0, 0xfe, RZ, 0xc0, !PT ;  /* 0x000000fe00007812 */ /* 0x000fca00078ec0ff */
[----:B--2---:R-:W-:-:S04]  /*00b0*/  IMAD R3, R3, 0x100, R0 ;  /* 0x0000010003037824 */ /* 0x004fc800078e0200 */
[C---:B------:R-:W-:Y:S01]  /*00c0*/  IMAD.HI R0, R3.reuse, -0x6db6db6d, R2 ;  /* 0x9249249303007827 */ /* 0x040fe200078e0202 */
[----:B------:R-:W-:-:S03]  /*00d0*/  ISETP.GE.AND P0, PT, R3, 0x3800, PT ;  /* 0x000038000300780c */ /* 0x000fc60003f06270 */
[----:B------:R-:W-:Y:S01]  /*00e0*/  VIADD R5, R3, 0x1 ;  /* 0x0000000103057836 */ /* 0x000fe20000000000 */
[----:B------:R-:W-:-:S03]  /*00f0*/  SHF.R.U32.HI R7, RZ, 0x1f, R0 ;  /* 0x0000001fff077819 */ /* 0x000fc60000011600 */
[----:B------:R-:W-:Y:S01]  /*0100*/  IMAD.HI R2, R5, -0x6db6db6d, R4 ;  /* 0x9249249305027827 */ /* 0x000fe200078e0204 */
[----:B------:R-:W-:Y:S01]  /*0110*/  LEA.HI.SX32 R0, R0, R7, 0x1e ;  /* 0x0000000700007211 */ /* 0x000fe200078ff2ff */
[----:B------:R-:W1:Y:S03]  /*0120*/  LDC.64 R4, c[0x0][0x220] ;  /* 0x00008800ff047b82 */ /* 0x000e660000000a00 */
[----:B------:R-:W-:Y:S02]  /*0130*/  SHF.R.U32.HI R9, RZ, 0x1f, R2 ;  /* 0x0000001fff097819 */ /* 0x000fe40000011602 */
[----:B------:R-:W-:Y:S02]  /*0140*/  SHF.R.S32.HI R11, RZ, 0x1f, R0 ;  /* 0x0000001fff0b7819 */ /* 0x000fe40000011400 */
[----:B------:R-:W-:Y:S01]  /*0150*/  LEA.HI.SX32 R2, R2, R9, 0x1e ;  /* 0x0000000902027211 */ /* 0x000fe200078ff2ff */
[----:B------:R-:W2:Y:S01]  /*0160*/  LDC.64 R6, c[0x0][0x210] ;  /* 0x00008400ff067b82 */ /* 0x000ea20000000a00 */
[----:B------:R-:W-:-:S02]  /*0170*/  LEA.HI R11, R11, R0, RZ, 0x9 ;  /* 0x000000000b0b7211 */ /* 0x000fc400078f48ff */
[----:B------:R-:W-:Y:S02]  /*0180*/  SHF.R.S32.HI R13, RZ, 0x1f, R2 ;  /* 0x0000001fff0d7819 */ /* 0x000fe40000011402 */
[----:B------:R-:W-:Y:S02]  /*0190*/  LOP3.LUT R11, R11, 0xfffffe00, RZ, 0xc0, !PT ;  /* 0xfffffe000b0b7812 */ /* 0x000fe400078ec0ff */
[----:B------:R-:W-:Y:S01]  /*01a0*/  LEA.HI R13, R13, R2, RZ, 0x9 ;  /* 0x000000020d0d7211 */ /* 0x000fe200078f48ff */
[----:B------:R-:W3:Y:S02]  /*01b0*/  LDC.64 R8, c[0x0][0x218] ;  /* 0x00008600ff087b82 */ /* 0x000ee40000000a00 */
[----:B------:R-:W-:Y:S01]  /*01c0*/  IMAD.IADD R11, R0, 0x1, -R11 ;  /* 0x00000001000b7824 */ /* 0x000fe200078e0a0b */
[----:B------:R-:W-:Y:S01]  /*01d0*/  LOP3.LUT R13, R13, 0xfffffe00, RZ, 0xc0, !PT ;  /* 0xfffffe000d0d7812 */ /* 0x000fe200078ec0ff */
[----:B------:R-:W-:-:S04]  /*01e0*/  IMAD.MOV.U32 R0, RZ, RZ, RZ ;  /* 0x000000ffff007224 */ /* 0x000fc800078e00ff */
[----:B------:R-:W-:Y:S01]  /*01f0*/  IMAD.IADD R17, R2, 0x1, -R13 ;  /* 0x0000000102117824 */ /* 0x000fe200078e0a0d */
[----:B------:R-:W-:Y:S01]  /*0200*/  CS2R R12, SRZ ;  /* 0x00000000000c7805 */ /* 0x000fe2000001ff00 */
[----:B-1----:R-:W-:Y:S01]  /*0210*/  IMAD.WIDE R14, R11, 0x4, R4 ;  /* 0x000000040b0e7825 */ /* 0x002fe200078e0204 */
[----:B------:R-:W-:-:S03]  /*0220*/  CS2R R10, SRZ ;  /* 0x00000000000a7805 */ /* 0x000fc6000001ff00 */
[----:B------:R-:W-:Y:S01]  /*0230*/  IMAD.WIDE R16, R17, 0x4, R4 ;  /* 0x0000000411107825 */ /* 0x000fe200078e0204 */
[----:B------:R1:W4:Y:S03]  /*0240*/  @!P0 LDG.E.EL R19, desc[UR4][R14.64] ;  /* 0x000000040e138981 */ /* 0x000326000c2e1900 */
[C---:B--2---:R-:W-:Y:S01]  /*0250*/  IMAD.WIDE R6, R3.reuse, 0x4, R6 ;  /* 0x0000000403067825 */ /* 0x044fe200078e0206 */
[----:B------:R-:W2:Y:S04]  /*0260*/  @!P0 LDG.E.EL R0, desc[UR4][R16.64] ;  /* 0x0000000410008981 */ /* 0x000ea8000c2e1900 */
[----:B------:R-:W4:Y:S01]  /*0270*/  @!P0 LDG.E.64 R10, desc[UR4][R6.64] ;  /* 0x00000004060a8981 */ /* 0x000f22000c1e1b00 */
[----:B---3--:R-:W-:-:S05]  /*0280*/  IMAD.WIDE R8, R3, 0x4, R8 ;  /* 0x0000000403087825 */ /* 0x008fca00078e0208 */
[----:B------:R-:W3:Y:S01]  /*0290*/  @!P0 LDG.E.64 R12, desc[UR4][R8.64] ;  /* 0x00000004080c8981 */ /* 0x000ee2000c1e1b00 */
[----:B-1----:R-:W-:Y:S02]  /*02a0*/  SHF.R.S32.HI R14, RZ, 0x1f, R3 ;  /* 0x0000001fff0e7819 */ /* 0x002fe40000011403 */
[----:B------:R-:W-:Y:S02]  /*02b0*/  IADD3 R4, P5, R3, UR6, RZ ;  /* 0x0000000603047c10 */ /* 0x000fe4000ffbe0ff */
[----:B----4-:R-:W-:Y:S02]  /*02c0*/  FSETP.GT.AND P4, PT, R19, -R10, PT ;  /* 0x8000000a1300720b */ /* 0x010fe40003f84000 */
[----:B--2---:R-:W-:Y:S02]  /*02d0*/  FSETP.GT.AND P3, PT, R0, -R11, PT ;  /* 0x8000000b0000720b */ /* 0x004fe40003f64000 */
[----:B------:R-:W-:Y:S02]  /*02e0*/  SEL R2, RZ, 0x1, !P4 ;  /* 0x00000001ff027807 */ /* 0x000fe40006000000 */
[----:B------:R-:W-:-:S02]  /*02f0*/  SEL R5, RZ, 0x100, !P3 ;  /* 0x00000100ff057807 */ /* 0x000fc40005800000 */
[----:B---3--:R-:W-:Y:S02]  /*0300*/  FSETP.GT.AND P2, PT, R19, -R12, PT ;  /* 0x8000000c1300720b */ /* 0x008fe40003f44000 */
[C---:B------:R-:W-:Y:S01]  /*0310*/  FSETP.GT.AND P1, PT, R0.reuse, -R13, PT ;  /* 0x8000000d0000720b */ /* 0x040fe20003f24000 */
[----:B------:R-:W-:Y:S01]  /*0320*/  FADD R13, R13, R0 ;  /* 0x000000000d0d7221 */ /* 0x000fe20000000000 */
[----:B------:R-:W-:Y:S01]  /*0330*/  FADD R11, R0, R11 ;  /* 0x0000000b000b7221 */ /* 0x000fe20000000000 */
[----:B------:R-:W-:Y:S02]  /*0340*/  IMAD.IADD R17, R2, 0x1, R5 ;  /* 0x0000000102117824 */ /* 0x000fe400078e0205 */
[----:B------:R-:W-:Y:S01]  /*0350*/  FADD R10, R19, R10 ;  /* 0x0000000a130a7221 */ /* 0x000fe20000000000 */
[----:B------:R-:W-:Y:S02]  /*0360*/  IADD3.X R5, R14, UR7, RZ, P5, !PT ;  /* 0x000000070e057c10 */ /* 0x000fe4000affe4ff */
[----:B------:R-:W-:-:S02]  /*0370*/  SEL R0, RZ, 0x1, !P2 ;  /* 0x00000001ff007807 */ /* 0x000fc40005000000 */
[----:B------:R-:W-:Y:S02]  /*0380*/  SEL R15, RZ, 0x100, !P1 ;  /* 0x00000100ff0f7807 */ /* 0x000fe40004800000 */
[----:B------:R-:W-:Y:S01]  /*0390*/  IADD3 R2, P5, R3, UR8, RZ ;  /* 0x0000000803027c10 */ /* 0x000fe2000ffbe0ff */
[----:B------:R-:W-:Y:S01]  /*03a0*/  @!P4 FMUL R10, R10, 0.10000000149011611938 ;  /* 0x3dcccccd0a0ac820 */ /* 0x000fe20000400000 */
[----:B------:R-:W-:Y:S01]  /*03b0*/  @!P3 FMUL R11, R11, 0.10000000149011611938 ;  /* 0x3dcccccd0b0bb820 */ /* 0x000fe20000400000 */
[----:B------:R-:W-:Y:S01]  /*03c0*/  IMAD.IADD R15, R0, 0x1, R15 ;  /* 0x00000001000f7824 */ /* 0x000fe200078e020f */
[----:B------:R-:W-:Y:S01]  /*03d0*/  IADD3.X R3, R14, UR9, RZ, P5, !PT ;  /* 0x000000090e037c10 */ /* 0x000fe2000affe4ff */
[----:B------:R1:W-:Y:S01]  /*03e0*/  @!P0 STG.E.U16 desc[UR4][R4.64], R17 ;  /* 0x0000001104008986 */ /* 0x0003e2000c101504 */
[----:B------:R-:W-:-:S03]  /*03f0*/  FADD R12, R12, R19 ;  /* 0x000000130c0c7221 */ /* 0x000fc60000000000 */
[----:B------:R1:W-:Y:S01]  /*0400*/  @!P0 STG.E.64 desc[UR4][R6.64], R10 ;  /* 0x0000000a06008986 */ /* 0x0003e2000c101b04 */
[----:B------:R-:W-:-:S03]  /*0410*/  @!P2 FMUL R12, R12, 0.10000000149011611938 ;  /* 0x3dcccccd0c0ca820 */ /* 0x000fc60000400000 */
[----:B------:R1:W-:Y:S01]  /*0420*/  @!P0 STG.E.U16 desc[UR4][R2.64], R15 ;  /* 0x0000000f02008986 */ /* 0x0003e2000c101504 */
[----:B------:R-:W-:Y:S01]  /*0430*/  @!P1 FMUL R13, R13, 0.10000000149011611938 ;  /* 0x3dcccccd0d0d9820 */ /* 0x000fe20000400000 */
[----:B------:R-:W-:Y:S06]  /*0440*/  @P0 EXIT ;  /* 0x000000000000094d */ /* 0x000fec0003800000 */
[----:B------:R-:W-:Y:S01]  /*0450*/  STG.E.64 desc[UR4][R8.64], R12 ;  /* 0x0000000c08007986 */ /* 0x000fe2000c101b04 */
[----:B------:R-:W-:Y:S05]  /*0460*/  EXIT ;  /* 0x000000000000794d */ /* 0x000fea0003800000 */
.L_x_0:
[----:B------:R-:W-:-:S00]  /*0470*/  BRA `(.L_x_0) ;  /* 0xfffffffc00fc7947 */ /* 0x000fc0000383ffff */
[----:B------:R-:W-:-:S00]  /*0480*/  NOP ;  /* 0x0000000000007918 */ /* 0x000fc00000000000 */
[----:B------:R-:W-:-:S00]  /*0490*/  NOP ;  /* 0x0000000000007918 */ /* 0x000fc00000000000 */
[----:B------:R-:W-:-:S00]  /*04a0*/  NOP ;  /* 0x0000000000007918 */ /* 0x000fc00000000000 */
[----:B------:R-:W-:-:S00]  /*04b0*/  NOP ;  /* 0x0000000000007918 */ /* 0x000fc00000000000 */
[----:B------:R-:W-:-:S00]  /*04c0*/  NOP ;  /* 0x0000000000007918 */ /* 0x000fc00000000000 */
[----:B------:R-:W-:-:S00]  /*04d0*/  NOP ;  /* 0x0000000000007918 */ /* 0x000fc00000000000 */
[----:B------:R-:W-:-:S00]  /*04e0*/  NOP ;  /* 0x0000000000007918 */ /* 0x000fc00000000000 */
[----:B------:R-:W-:-:S00]  /*04f0*/  NOP ;  /* 0x0000000000007918 */ /* 0x000fc00000000000 */
.L_x_1:


//--------------------- .nv.constant0.triton_poi_fused_convolution_leaky_relu_28 --------------------------
	.section	.nv.constant0.triton_poi_fused_convolution_leaky_relu_28,"a",@progbits
	.sectionflags	@""
	.align	4
.nv.constant0.triton_poi_fused_convolution_leaky_relu_28:
	.zero		572
